//
// Generated by NVIDIA NVVM Compiler
//
// Compiler Build ID: CL-36424714
// Cuda compilation tools, release 13.0, V13.0.88
// Based on NVVM 20.0.0
//

.version 9.0
.target sm_100
.address_size 64

	// .globl	_Z14max_min_kernelPKfS0_PfS1_iiii
.extern .shared .align 16 .b8 mins[];

.visible .entry _Z14max_min_kernelPKfS0_PfS1_iiii(
	.param .u64 .ptr .align 1 _Z14max_min_kernelPKfS0_PfS1_iiii_param_0,
	.param .u64 .ptr .align 1 _Z14max_min_kernelPKfS0_PfS1_iiii_param_1,
	.param .u64 .ptr .align 1 _Z14max_min_kernelPKfS0_PfS1_iiii_param_2,
	.param .u64 .ptr .align 1 _Z14max_min_kernelPKfS0_PfS1_iiii_param_3,
	.param .u32 _Z14max_min_kernelPKfS0_PfS1_iiii_param_4,
	.param .u32 _Z14max_min_kernelPKfS0_PfS1_iiii_param_5,
	.param .u32 _Z14max_min_kernelPKfS0_PfS1_iiii_param_6,
	.param .u32 _Z14max_min_kernelPKfS0_PfS1_iiii_param_7
)
{
	.reg .pred 	%p<8>;
	.reg .b32 	%r<50>;
	.reg .b32 	%f<8>;
	.reg .b64 	%rd<17>;

	ld.param.u64 	%rd1, [_Z14max_min_kernelPKfS0_PfS1_iiii_param_0];
	ld.param.u64 	%rd2, [_Z14max_min_kernelPKfS0_PfS1_iiii_param_1];
	ld.param.u64 	%rd3, [_Z14max_min_kernelPKfS0_PfS1_iiii_param_2];
	ld.param.u64 	%rd4, [_Z14max_min_kernelPKfS0_PfS1_iiii_param_3];
	ld.param.u32 	%r9, [_Z14max_min_kernelPKfS0_PfS1_iiii_param_4];
	ld.param.u32 	%r10, [_Z14max_min_kernelPKfS0_PfS1_iiii_param_5];
	ld.param.u32 	%r11, [_Z14max_min_kernelPKfS0_PfS1_iiii_param_6];
	mov.u32 	%r1, %tid.x;
	mov.u32 	%r12, %ctaid.x;
	mov.u32 	%r13, %ntid.x;
	mad.lo.s32 	%r14, %r12, %r13, %r1;
	div.u32 	%r3, %r14, %r10;
	mul.lo.s32 	%r15, %r3, %r10;
	sub.s32 	%r2, %r14, %r15;
	rem.u32 	%r16, %r13, %r10;
	sub.s32 	%r17, %r13, %r16;
	setp.ge.u32 	%p1, %r1, %r17;
	@%p1 bra 	$L__BB0_2;
	mul.lo.s32 	%r22, %r11, %r9;
	div.u32 	%r23, %r3, %r22;
	mul.lo.s32 	%r24, %r23, %r22;
	sub.s32 	%r25, %r3, %r24;
	div.u32 	%r26, %r25, %r11;
	mul.lo.s32 	%r27, %r23, %r9;
	cvta.to.global.u64 	%rd5, %rd1;
	cvta.to.global.u64 	%rd6, %rd2;
	cvta.to.global.u64 	%rd7, %rd3;
	add.s32 	%r28, %r26, %r27;
	mad.lo.s32 	%r29, %r28, %r10, %r2;
	mul.wide.u32 	%rd8, %r29, 4;
	add.s64 	%rd9, %rd5, %rd8;
	ld.global.nc.f32 	%f1, [%rd9];
	mad.lo.s32 	%r30, %r23, %r10, %r2;
	mul.lo.s32 	%r31, %r26, %r11;
	sub.s32 	%r32, %r25, %r31;
	mad.lo.s32 	%r33, %r30, %r11, %r32;
	mul.wide.u32 	%rd10, %r33, 4;
	add.s64 	%rd11, %rd6, %rd10;
	ld.global.nc.f32 	%f2, [%rd11];
	min.f32 	%f3, %f1, %f2;
	shl.b32 	%r34, %r1, 2;
	mov.u32 	%r35, mins;
	add.s32 	%r36, %r35, %r34;
	st.shared.f32 	[%r36], %f3;
	mad.lo.s32 	%r37, %r27, %r11, %r25;
	mad.lo.s32 	%r38, %r37, %r10, %r2;
	mul.wide.u32 	%rd12, %r38, 4;
	add.s64 	%rd13, %rd7, %rd12;
	st.global.f32 	[%rd13], %f3;
	bra.uni 	$L__BB0_3;
$L__BB0_2:
	shl.b32 	%r18, %r1, 2;
	mov.u32 	%r19, mins;
	add.s32 	%r20, %r19, %r18;
	mov.b32 	%r21, 2139095039;
	st.shared.u32 	[%r20], %r21;
$L__BB0_3:
	bar.sync 	0;
	rem.u32 	%r39, %r1, %r10;
	sub.s32 	%r4, %r1, %r39;
	setp.lt.u32 	%p2, %r10, 2;
	@%p2 bra 	$L__BB0_8;
	shr.s32 	%r49, %r10, 1;
	add.s32 	%r40, %r4, %r2;
	shl.b32 	%r41, %r40, 2;
	mov.u32 	%r42, mins;
	add.s32 	%r6, %r42, %r41;
$L__BB0_5:
	setp.ge.u32 	%p3, %r2, %r49;
	add.s32 	%r43, %r49, %r2;
	setp.ge.u32 	%p4, %r43, %r10;
	or.pred  	%p5, %p3, %p4;
	@%p5 bra 	$L__BB0_7;
	ld.shared.f32 	%f4, [%r6];
	shl.b32 	%r44, %r49, 2;
	add.s32 	%r45, %r6, %r44;
	ld.shared.f32 	%f5, [%r45];
	max.f32 	%f6, %f4, %f5;
	st.shared.f32 	[%r6], %f6;
$L__BB0_7:
	bar.sync 	0;
	shr.u32 	%r8, %r49, 1;
	setp.gt.u32 	%p6, %r49, 1;
	mov.u32 	%r49, %r8;
	@%p6 bra 	$L__BB0_5;
$L__BB0_8:
	setp.ne.s32 	%p7, %r2, 0;
	@%p7 bra 	$L__BB0_10;
	shl.b32 	%r46, %r4, 2;
	mov.u32 	%r47, mins;
	add.s32 	%r48, %r47, %r46;
	ld.shared.f32 	%f7, [%r48];
	cvta.to.global.u64 	%rd14, %rd4;
	mul.wide.u32 	%rd15, %r3, 4;
	add.s64 	%rd16, %rd14, %rd15;
	st.global.f32 	[%rd16], %f7;
$L__BB0_10:
	ret;

}


// ===== COMPILED SASS (sm_100) =====

	.target	sm_100

	.elftype	@"ET_EXEC"


//--------------------- .note.nv.tkinfo           --------------------------
	.section	.note.nv.tkinfo,"",@"SHT_NOTE"
	.sectionflags	@"SHF_NOTE_NV_TKINFO"
	.tkinfo
        /*0018*/ 	.word	0x00000002
        /*0030*/ 	.string	""
        /*0030*/ 	.string	"ptxas"
        /*0030*/ 	.string	"Cuda compilation tools, release 13.0, V13.0.88"
        /*0030*/ 	.string	"Build cuda_13.0.r13.0/compiler.36424714_0"
        /*0030*/ 	.string	"-arch sm_100 -m 64 "



//--------------------- .note.nv.cuinfo           --------------------------
	.section	.note.nv.cuinfo,"",@"SHT_NOTE"
	.sectionflags	@"SHF_NOTE_NV_CUINFO"
        /*0018*/ 	.short	0x0002
        /*001a*/ 	.short	0x0064
        /*001c*/ 	.short	0x0082
	.zero		2


//--------------------- .nv.info                  --------------------------
	.section	.nv.info,"",@"SHT_CUDA_INFO"
	.align	4


	//----- nvinfo : EIATTR_REGCOUNT
	.align		4
        /*0000*/ 	.byte	0x04, 0x2f
        /*0002*/ 	.short	(.L_1 - .L_0)
	.align		4
.L_0:
        /*0004*/ 	.word	index@(_Z14max_min_kernelPKfS0_PfS1_iiii)
        /*0008*/ 	.word	0x00000014


	//----- nvinfo : EIATTR_FRAME_SIZE
	.align		4
.L_1:
        /*000c*/ 	.byte	0x04, 0x11
        /*000e*/ 	.short	(.L_3 - .L_2)
	.align		4
.L_2:
        /*0010*/ 	.word	index@(_Z14max_min_kernelPKfS0_PfS1_iiii)
        /*0014*/ 	.word	0x00000000


	//----- nvinfo : EIATTR_MIN_STACK_SIZE
	.align		4
.L_3:
        /*0018*/ 	.byte	0x04, 0x12
        /*001a*/ 	.short	(.L_5 - .L_4)
	.align		4
.L_4:
        /*001c*/ 	.word	index@(_Z14max_min_kernelPKfS0_PfS1_iiii)
        /*0020*/ 	.word	0x00000000
.L_5:


//--------------------- .nv.compat                --------------------------
	.section	.nv.compat,"",@"SHT_CUDA_COMPAT_INFO"
	.align	4
        /*0000*/ 	.byte	0x02, 0x09, 0x00, 0x00, 0x02, 0x02, 0x01, 0x00, 0x02, 0x05, 0x05, 0x00, 0x03, 0x07, 0x01, 0x01
        /*0010*/ 	.byte	0x02, 0x03, 0x00, 0x00, 0x02, 0x06, 0x01, 0x00, 0x04, 0x0b, 0x08, 0x00, 0x09, 0x00, 0x00, 0x00
        /*0020*/ 	.byte	0x00, 0x00, 0x00, 0x00


//--------------------- .nv.info._Z14max_min_kernelPKfS0_PfS1_iiii --------------------------
	.section	.nv.info._Z14max_min_kernelPKfS0_PfS1_iiii,"",@"SHT_CUDA_INFO"
	.sectionflags	@""
	.align	4


	//----- nvinfo : EIATTR_CUDA_API_VERSION
	.align		4
        /*0000*/ 	.byte	0x04, 0x37
        /*0002*/ 	.short	(.L_7 - .L_6)
.L_6:
        /*0004*/ 	.word	0x00000082


	//----- nvinfo : EIATTR_KPARAM_INFO
	.align		4
.L_7:
        /*0008*/ 	.byte	0x04, 0x17
        /*000a*/ 	.short	(.L_9 - .L_8)
.L_8:
        /*000c*/ 	.word	0x00000000
        /*0010*/ 	.short	0x0007
        /*0012*/ 	.short	0x002c
        /*0014*/ 	.byte	0x00, 0xf0, 0x11, 0x00


	//----- nvinfo : EIATTR_KPARAM_INFO
	.align		4
.L_9:
        /*0018*/ 	.byte	0x04, 0x17
        /*001a*/ 	.short	(.L_11 - .L_10)
.L_10:
        /*001c*/ 	.word	0x00000000
        /*0020*/ 	.short	0x0006
        /*0022*/ 	.short	0x0028
        /*0024*/ 	.byte	0x00, 0xf0, 0x11, 0x00


	//----- nvinfo : EIATTR_KPARAM_INFO
	.align		4
.L_11:
        /*0028*/ 	.byte	0x04, 0x17
        /*002a*/ 	.short	(.L_13 - .L_12)
.L_12:
        /*002c*/ 	.word	0x00000000
        /*0030*/ 	.short	0x0005
        /*0032*/ 	.short	0x0024
        /*0034*/ 	.byte	0x00, 0xf0, 0x11, 0x00


	//----- nvinfo : EIATTR_KPARAM_INFO
	.align		4
.L_13:
        /*0038*/ 	.byte	0x04, 0x17
        /*003a*/ 	.short	(.L_15 - .L_14)
.L_14:
        /*003c*/ 	.word	0x00000000
        /*0040*/ 	.short	0x0004
        /*0042*/ 	.short	0x0020
        /*0044*/ 	.byte	0x00, 0xf0, 0x11, 0x00


	//----- nvinfo : EIATTR_KPARAM_INFO
	.align		4
.L_15:
        /*0048*/ 	.byte	0x04, 0x17
        /*004a*/ 	.short	(.L_17 - .L_16)
.L_16:
        /*004c*/ 	.word	0x00000000
        /*0050*/ 	.short	0x0003
        /*0052*/ 	.short	0x0018
        /*0054*/ 	.byte	0x00, 0xf5, 0x21, 0x00


	//----- nvinfo : EIATTR_KPARAM_INFO
	.align		4
.L_17:
        /*0058*/ 	.byte	0x04, 0x17
        /*005a*/ 	.short	(.L_19 - .L_18)
.L_18:
        /*005c*/ 	.word	0x00000000
        /*0060*/ 	.short	0x0002
        /*0062*/ 	.short	0x0010
        /*0064*/ 	.byte	0x00, 0xf5, 0x21, 0x00


	//----- nvinfo : EIATTR_KPARAM_INFO
	.align		4
.L_19:
        /*0068*/ 	.byte	0x04, 0x17
        /*006a*/ 	.short	(.L_21 - .L_20)
.L_20:
        /*006c*/ 	.word	0x00000000
        /*0070*/ 	.short	0x0001
        /*0072*/ 	.short	0x0008
        /*0074*/ 	.byte	0x00, 0xf5, 0x21, 0x00


	//----- nvinfo : EIATTR_KPARAM_INFO
	.align		4
.L_21:
        /*0078*/ 	.byte	0x04, 0x17
        /*007a*/ 	.short	(.L_23 - .L_22)
.L_22:
        /*007c*/ 	.word	0x00000000
        /*0080*/ 	.short	0x0000
        /*0082*/ 	.short	0x0000
        /*0084*/ 	.byte	0x00, 0xf5, 0x21, 0x00


	//----- nvinfo : EIATTR_SPARSE_MMA_MASK
	.align		4
.L_23:
        /*0088*/ 	.byte	0x03, 0x50
        /*008a*/ 	.short	0x0000


	//----- nvinfo : EIATTR_MAXREG_COUNT
	.align		4
        /*008c*/ 	.byte	0x03, 0x1b
        /*008e*/ 	.short	0x00ff


	//----- nvinfo : EIATTR_NUM_BARRIERS
	.align		4
        /*0090*/ 	.byte	0x02, 0x4c
        /*0092*/ 	.byte	0x01
	.zero		1


	//----- nvinfo : EIATTR_MERCURY_ISA_VERSION
	.align		4
        /*0094*/ 	.byte	0x03, 0x5f
        /*0096*/ 	.short	0x0101


	//----- nvinfo : EIATTR_VRC_CTA_INIT_COUNT
	.align		4
        /*0098*/ 	.byte	0x02, 0x4a
	.zero		1
	.zero		1


	//----- nvinfo : EIATTR_EXIT_INSTR_OFFSETS
	.align		4
        /*009c*/ 	.byte	0x04, 0x1c
        /*009e*/ 	.short	(.L_25 - .L_24)


	//   ....[0]....
.L_24:
        /*00a0*/ 	.word	0x00000910


	//   ....[1]....
        /*00a4*/ 	.word	0x000009a0


	//----- nvinfo : EIATTR_CRS_STACK_SIZE
	.align		4
.L_25:
        /*00a8*/ 	.byte	0x04, 0x1e
        /*00aa*/ 	.short	(.L_27 - .L_26)
.L_26:
        /*00ac*/ 	.word	0x00000000


	//----- nvinfo : EIATTR_CBANK_PARAM_SIZE
	.align		4
.L_27:
        /*00b0*/ 	.byte	0x03, 0x19
        /*00b2*/ 	.short	0x0030


	//----- nvinfo : EIATTR_PARAM_CBANK
	.align		4
        /*00b4*/ 	.byte	0x04, 0x0a
        /*00b6*/ 	.short	(.L_29 - .L_28)
	.align		4
.L_28:
        /*00b8*/ 	.word	index@(.nv.constant0._Z14max_min_kernelPKfS0_PfS1_iiii)
        /*00bc*/ 	.short	0x0380
        /*00be*/ 	.short	0x0030


	//----- nvinfo : EIATTR_SW_WAR
	.align		4
.L_29:
        /*00c0*/ 	.byte	0x04, 0x36
        /*00c2*/ 	.short	(.L_31 - .L_30)
.L_30:
        /*00c4*/ 	.word	0x00000008
.L_31:


//--------------------- .nv.callgraph             --------------------------
	.section	.nv.callgraph,"",@"SHT_CUDA_CALLGRAPH"
	.align	4
	.sectionentsize	8
	.align		4
        /*0000*/ 	.word	0x00000000
	.align		4
        /*0004*/ 	.word	0xffffffff
	.align		4
        /*0008*/ 	.word	0x00000000
	.align		4
        /*000c*/ 	.word	0xfffffffe
	.align		4
        /*0010*/ 	.word	0x00000000
	.align		4
        /*0014*/ 	.word	0xfffffffd
	.align		4
        /*0018*/ 	.word	0x00000000
	.align		4
        /*001c*/ 	.word	0xfffffffc


//--------------------- .text._Z14max_min_kernelPKfS0_PfS1_iiii --------------------------
	.section	.text._Z14max_min_kernelPKfS0_PfS1_iiii,"ax",@progbits
	.align	128
        .global         _Z14max_min_kernelPKfS0_PfS1_iiii
        .type           _Z14max_min_kernelPKfS0_PfS1_iiii,@function
        .size           _Z14max_min_kernelPKfS0_PfS1_iiii,(.L_x_6 - _Z14max_min_kernelPKfS0_PfS1_iiii)
        .other          _Z14max_min_kernelPKfS0_PfS1_iiii,@"STO_CUDA_ENTRY STV_DEFAULT"
_Z14max_min_kernelPKfS0_PfS1_iiii:
.text._Z14max_min_kernelPKfS0_PfS1_iiii:
[----:B------:R-:W-:Y:S01]  /*0000*/  LDC R1, c[0x0][0x37c] ;  /* 0x0000df00ff017b82 */ /* 0x000fe20000000800 */
[----:B------:R-:W0:Y:S01]  /*0010*/  LDCU UR8, c[0x0][0x3a4] ;  /* 0x00007480ff0877ac */ /* 0x000e220008000800 */
[----:B------:R-:W1:Y:S06]  /*0020*/  S2R R0, SR_TID.X ;  /* 0x0000000000007919 */ /* 0x000e6c0000002100 */
[----:B------:R-:W1:Y:S01]  /*0030*/  LDC R8, c[0x0][0x360] ;  /* 0x0000d800ff087b82 */ /* 0x000e620000000800 */
[----:B------:R-:W-:Y:S01]  /*0040*/  BSSY.RECONVERGENT B0, `(.L_x_0) ;  /* 0x000006e000007945 */ /* 0x000fe20003800200 */
[----:B------:R-:W2:Y:S06]  /*0050*/  LDCU.64 UR6, c[0x0][0x358] ;  /* 0x00006b00ff0677ac */ /* 0x000eac0008000a00 */
[----:B------:R-:W1:Y:S01]  /*0060*/  S2UR UR4, SR_CTAID.X ;  /* 0x00000000000479c3 */ /* 0x000e620000002500 */
[----:B0-----:R-:W0:Y:S08]  /*0070*/  I2F.U32.RP R4, UR8 ;  /* 0x0000000800047d06 */ /* 0x001e300008209000 */
[----:B0-----:R-:W0:Y:S01]  /*0080*/  MUFU.RCP R4, R4 ;  /* 0x0000000400047308 */ /* 0x001e220000001000 */
[----:B-1----:R-:W-:Y:S01]  /*0090*/  IMAD R6, R8, UR4, R0 ;  /* 0x0000000408067c24 */ /* 0x002fe2000f8e0200 */
[----:B0-----:R-:W-:-:S06]  /*00a0*/  IADD3 R2, PT, PT, R4, 0xffffffe, RZ ;  /* 0x0ffffffe04027810 */ /* 0x001fcc0007ffe0ff */
[----:B------:R0:W1:Y:S02]  /*00b0*/  F2I.FTZ.U32.TRUNC.NTZ R3, R2 ;  /* 0x0000000200037305 */ /* 0x000064000021f000 */
[----:B0-----:R-:W-:Y:S02]  /*00c0*/  HFMA2 R2, -RZ, RZ, 0, 0 ;  /* 0x00000000ff027431 */ /* 0x001fe400000001ff */
[----:B-1----:R-:W-:-:S04]  /*00d0*/  IMAD.MOV R5, RZ, RZ, -R3 ;  /* 0x000000ffff057224 */ /* 0x002fc800078e0a03 */
[----:B------:R-:W-:-:S04]  /*00e0*/  IMAD R5, R5, UR8, RZ ;  /* 0x0000000805057c24 */ /* 0x000fc8000f8e02ff */
[----:B------:R-:W-:-:S06]  /*00f0*/  IMAD.HI.U32 R3, R3, R5, R2 ;  /* 0x0000000503037227 */ /* 0x000fcc00078e0002 */
[----:B------:R-:W-:-:S04]  /*0100*/  IMAD.HI.U32 R4, R3, R8, RZ ;  /* 0x0000000803047227 */ /* 0x000fc800078e00ff */
[----:B------:R-:W-:Y:S02]  /*0110*/  IMAD.MOV R7, RZ, RZ, -R4 ;  /* 0x000000ffff077224 */ /* 0x000fe400078e0a04 */
[----:B------:R-:W-:-:S04]  /*0120*/  IMAD.HI.U32 R5, R3, R6, RZ ;  /* 0x0000000603057227 */ /* 0x000fc800078e00ff */
[----:B------:R-:W-:Y:S01]  /*0130*/  IMAD R7, R7, UR8, R8 ;  /* 0x0000000807077c24 */ /* 0x000fe2000f8e0208 */
[----:B------:R-:W-:-:S04]  /*0140*/  IADD3 R9, PT, PT, -R5, RZ, RZ ;  /* 0x000000ff05097210 */ /* 0x000fc80007ffe1ff */
[----:B------:R-:W-:Y:S01]  /*0150*/  ISETP.GE.U32.AND P0, PT, R7, UR8, PT ;  /* 0x0000000807007c0c */ /* 0x000fe2000bf06070 */
[----:B------:R-:W-:-:S05]  /*0160*/  IMAD R2, R9, UR8, R6 ;  /* 0x0000000809027c24 */ /* 0x000fca000f8e0206 */
[----:B------:R-:W-:-:S07]  /*0170*/  ISETP.GE.U32.AND P1, PT, R2, UR8, PT ;  /* 0x0000000802007c0c */ /* 0x000fce000bf26070 */
[----:B------:R-:W-:Y:S01]  /*0180*/  @P0 VIADD R7, R7, -UR8 ;  /* 0x8000000807070c36 */ /* 0x000fe20008000000 */
[----:B------:R-:W-:-:S04]  /*0190*/  ISETP.NE.U32.AND P0, PT, RZ, UR8, PT ;  /* 0x00000008ff007c0c */ /* 0x000fc8000bf05070 */
[----:B------:R-:W-:Y:S02]  /*01a0*/  ISETP.GE.U32.AND P3, PT, R7, UR8, PT ;  /* 0x0000000807007c0c */ /* 0x000fe4000bf66070 */
[----:B------:R-:W-:Y:S02]  /*01b0*/  @P1 IADD3 R2, PT, PT, R2, -UR8, RZ ;  /* 0x8000000802021c10 */ /* 0x000fe4000fffe0ff */
[----:B------:R-:W-:Y:S02]  /*01c0*/  @P1 IADD3 R5, PT, PT, R5, 0x1, RZ ;  /* 0x0000000105051810 */ /* 0x000fe40007ffe0ff */
[----:B------:R-:W-:Y:S02]  /*01d0*/  ISETP.GE.U32.AND P2, PT, R2, UR8, PT ;  /* 0x0000000802007c0c */ /* 0x000fe4000bf46070 */
[----:B------:R-:W-:-:S05]  /*01e0*/  LOP3.LUT R2, RZ, UR8, RZ, 0x33, !PT ;  /* 0x00000008ff027c12 */ /* 0x000fca000f8e33ff */
[----:B------:R-:W-:-:S05]  /*01f0*/  @P3 VIADD R7, R7, -UR8 ;  /* 0x8000000807073c36 */ /* 0x000fca0008000000 */
[----:B------:R-:W-:Y:S01]  /*0200*/  SEL R7, R2, R7, !P0 ;  /* 0x0000000702077207 */ /* 0x000fe20004000000 */
[----:B------:R-:W-:-:S03]  /*0210*/  @P2 VIADD R5, R5, 0x1 ;  /* 0x0000000105052836 */ /* 0x000fc60000000000 */
[----:B------:R-:W-:Y:S02]  /*0220*/  IADD3 R7, PT, PT, -R7, R8, RZ ;  /* 0x0000000807077210 */ /* 0x000fe40007ffe1ff */
[----:B------:R-:W-:Y:S02]  /*0230*/  SEL R4, R2, R5, !P0 ;  /* 0x0000000502047207 */ /* 0x000fe40004000000 */
[----:B------:R-:W-:-:S03]  /*0240*/  ISETP.GE.U32.AND P1, PT, R0, R7, PT ;  /* 0x000000070000720c */ /* 0x000fc60003f26070 */
[----:B------:R-:W-:-:S04]  /*0250*/  IMAD.MOV R5, RZ, RZ, -R4 ;  /* 0x000000ffff057224 */ /* 0x000fc800078e0a04 */
[----:B------:R-:W-:-:S06]  /*0260*/  IMAD R5, R5, UR8, R6 ;  /* 0x0000000805057c24 */ /* 0x000fcc000f8e0206 */
[----:B--2---:R-:W-:Y:S05]  /*0270*/  @P1 BRA `(.L_x_1) ;  /* 0x00000004000c1947 */ /* 0x004fea0003800000 */
[----:B------:R-:W0:Y:S01]  /*0280*/  LDCU UR9, c[0x0][0x3a8] ;  /* 0x00007500ff0977ac */ /* 0x000e220008000800 */
[----:B------:R-:W1:Y:S01]  /*0290*/  LDCU UR5, c[0x0][0x3a0] ;  /* 0x00007400ff0577ac */ /* 0x000e620008000800 */
[----:B0-----:R-:W0:Y:S01]  /*02a0*/  I2F.U32.RP R9, UR9 ;  /* 0x0000000900097d06 */ /* 0x001e220008209000 */
[----:B-1----:R-:W-:-:S06]  /*02b0*/  UIMAD UR4, UR9, UR5, URZ ;  /* 0x00000005090472a4 */ /* 0x002fcc000f8e02ff */
[----:B------:R-:W-:Y:S01]  /*02c0*/  IMAD R11, RZ, RZ, -UR4 ;  /* 0x80000004ff0b7e24 */ /* 0x000fe2000f8e02ff */
[----:B------:R-:W-:Y:S02]  /*02d0*/  ISETP.NE.U32.AND P3, PT, RZ, UR4, PT ;  /* 0x00000004ff007c0c */ /* 0x000fe4000bf65070 */
[----:B------:R-:W1:Y:S08]  /*02e0*/  I2F.U32.RP R8, UR4 ;  /* 0x0000000400087d06 */ /* 0x000e700008209000 */
[----:B0-----:R-:W-:Y:S08]  /*02f0*/  MUFU.RCP R9, R9 ;  /* 0x0000000900097308 */ /* 0x001ff00000001000 */
[----:B-1----:R-:W0:Y:S02]  /*0300*/  MUFU.RCP R8, R8 ;  /* 0x0000000800087308 */ /* 0x002e240000001000 */
[----:B0-----:R-:W-:-:S06]  /*0310*/  IADD3 R6, PT, PT, R8, 0xffffffe, RZ ;  /* 0x0ffffffe08067810 */ /* 0x001fcc0007ffe0ff */
[----:B------:R0:W1:Y:S02]  /*0320*/  F2I.FTZ.U32.TRUNC.NTZ R7, R6 ;  /* 0x0000000600077305 */ /* 0x000064000021f000 */
[----:B0-----:R-:W-:Y:S01]  /*0330*/  MOV R6, RZ ;  /* 0x000000ff00067202 */ /* 0x001fe20000000f00 */
[----:B-1----:R-:W-:-:S04]  /*0340*/  IMAD R11, R11, R7, RZ ;  /* 0x000000070b0b7224 */ /* 0x002fc800078e02ff */
[----:B------:R-:W-:Y:S01]  /*0350*/  IMAD.HI.U32 R7, R7, R11, R6 ;  /* 0x0000000b07077227 */ /* 0x000fe200078e0006 */
[----:B------:R-:W-:-:S05]  /*0360*/  IADD3 R6, PT, PT, R9, 0xffffffe, RZ ;  /* 0x0ffffffe09067810 */ /* 0x000fca0007ffe0ff */
[----:B------:R-:W-:-:S04]  /*0370*/  IMAD.HI.U32 R12, R7, R4, RZ ;  /* 0x00000004070c7227 */ /* 0x000fc800078e00ff */
[----:B------:R-:W-:-:S04]  /*0380*/  IMAD.MOV R7, RZ, RZ, -R12 ;  /* 0x000000ffff077224 */ /* 0x000fc800078e0a0c */
[----:B------:R-:W-:Y:S02]  /*0390*/  IMAD R8, R7, UR4, R4 ;  /* 0x0000000407087c24 */ /* 0x000fe4000f8e0204 */
[----:B------:R0:W1:Y:S03]  /*03a0*/  F2I.FTZ.U32.TRUNC.NTZ R7, R6 ;  /* 0x0000000600077305 */ /* 0x000066000021f000 */
[----:B------:R-:W-:Y:S02]  /*03b0*/  ISETP.GE.U32.AND P1, PT, R8, UR4, PT ;  /* 0x0000000408007c0c */ /* 0x000fe4000bf26070 */
[----:B0-----:R-:W-:Y:S01]  /*03c0*/  MOV R6, RZ ;  /* 0x000000ff00067202 */ /* 0x001fe20000000f00 */
[----:B-1----:R-:W-:-:S10]  /*03d0*/  IMAD.MOV R11, RZ, RZ, -R7 ;  /* 0x000000ffff0b7224 */ /* 0x002fd400078e0a07 */
[----:B------:R-:W-:Y:S01]  /*03e0*/  @P1 IADD3 R12, PT, PT, R12, 0x1, RZ ;  /* 0x000000010c0c1810 */ /* 0x000fe20007ffe0ff */
[----:B------:R-:W-:Y:S02]  /*03f0*/  @P1 VIADD R8, R8, -UR4 ;  /* 0x8000000408081c36 */ /* 0x000fe40008000000 */
[----:B------:R-:W-:-:S03]  /*0400*/  IMAD R11, R11, UR9, RZ ;  /* 0x000000090b0b7c24 */ /* 0x000fc6000f8e02ff */
[----:B------:R-:W-:Y:S01]  /*0410*/  ISETP.GE.U32.AND P2, PT, R8, UR4, PT ;  /* 0x0000000408007c0c */ /* 0x000fe2000bf46070 */
[----:B------:R-:W-:-:S12]  /*0420*/  IMAD.HI.U32 R7, R7, R11, R6 ;  /* 0x0000000b07077227 */ /* 0x000fd800078e0006 */
[----:B------:R-:W-:Y:S02]  /*0430*/  @P2 IADD3 R12, PT, PT, R12, 0x1, RZ ;  /* 0x000000010c0c2810 */ /* 0x000fe40007ffe0ff */
[----:B------:R-:W-:Y:S02]  /*0440*/  @!P3 LOP3.LUT R12, RZ, UR4, RZ, 0x33, !PT ;  /* 0x00000004ff0cbc12 */ /* 0x000fe4000f8e33ff */
[----:B------:R-:W-:-:S03]  /*0450*/  ISETP.NE.U32.AND P3, PT, RZ, UR9, PT ;  /* 0x00000009ff007c0c */ /* 0x000fc6000bf65070 */
[----:B------:R-:W-:Y:S02]  /*0460*/  IMAD.MOV R9, RZ, RZ, -R12 ;  /* 0x000000ffff097224 */ /* 0x000fe400078e0a0c */
[C---:B------:R-:W-:Y:S02]  /*0470*/  IMAD R14, R12.reuse, UR5, RZ ;  /* 0x000000050c0e7c24 */ /* 0x040fe4000f8e02ff */
[----:B------:R-:W-:Y:S02]  /*0480*/  IMAD R10, R9, UR4, R4 ;  /* 0x00000004090a7c24 */ /* 0x000fe4000f8e0204 */
[----:B------:R-:W0:Y:S01]  /*0490*/  LDC.64 R8, c[0x0][0x380] ;  /* 0x0000e000ff087b82 */ /* 0x000e220000000a00 */
[----:B------:R-:W-:Y:S02]  /*04a0*/  IMAD R12, R12, UR8, R5 ;  /* 0x000000080c0c7c24 */ /* 0x000fe4000f8e0205 */
[----:B------:R-:W-:-:S04]  /*04b0*/  IMAD.HI.U32 R11, R7, R10, RZ ;  /* 0x0000000a070b7227 */ /* 0x000fc800078e00ff */
[----:B------:R-:W-:-:S04]  /*04c0*/  IMAD.MOV R7, RZ, RZ, -R11 ;  /* 0x000000ffff077224 */ /* 0x000fc800078e0a0b */
[----:B------:R-:W-:-:S05]  /*04d0*/  IMAD R6, R7, UR9, R10 ;  /* 0x0000000907067c24 */ /* 0x000fca000f8e020a */
[----:B------:R-:W-:-:S13]  /*04e0*/  ISETP.GE.U32.AND P1, PT, R6, UR9, PT ;  /* 0x0000000906007c0c */ /* 0x000fda000bf26070 */
[----:B------:R-:W-:Y:S01]  /*04f0*/  @P1 IADD3 R6, PT, PT, R6, -UR9, RZ ;  /* 0x8000000906061c10 */ /* 0x000fe2000fffe0ff */
[----:B------:R-:W-:-:S03]  /*0500*/  @P1 VIADD R11, R11, 0x1 ;  /* 0x000000010b0b1836 */ /* 0x000fc60000000000 */
[----:B------:R-:W-:Y:S02]  /*0510*/  ISETP.GE.U32.AND P2, PT, R6, UR9, PT ;  /* 0x0000000906007c0c */ /* 0x000fe4000bf46070 */
[----:B------:R-:W1:Y:S11]  /*0520*/  LDC.64 R6, c[0x0][0x388] ;  /* 0x0000e200ff067b82 */ /* 0x000e760000000a00 */
[----:B------:R-:W-:-:S02]  /*0530*/  @P2 IADD3 R11, PT, PT, R11, 0x1, RZ ;  /* 0x000000010b0b2810 */ /* 0x000fc40007ffe0ff */
[----:B------:R-:W-:-:S04]  /*0540*/  @!P3 LOP3.LUT R11, RZ, UR9, RZ, 0x33, !PT ;  /* 0x00000009ff0bbc12 */ /* 0x000fc8000f8e33ff */
[----:B------:R-:W-:Y:S01]  /*0550*/  IADD3 R16, PT, PT, R11, R14, RZ ;  /* 0x0000000e0b107210 */ /* 0x000fe20007ffe0ff */
[----:B------:R-:W-:-:S04]  /*0560*/  IMAD.MOV R13, RZ, RZ, -R11 ;  /* 0x000000ffff0d7224 */ /* 0x000fc800078e0a0b */
[----:B------:R-:W-:Y:S02]  /*0570*/  IMAD R13, R13, UR9, R10 ;  /* 0x000000090d0d7c24 */ /* 0x000fe4000f8e020a */
[----:B------:R-:W-:Y:S02]  /*0580*/  IMAD R11, R16, UR8, R5 ;  /* 0x00000008100b7c24 */ /* 0x000fe4000f8e0205 */
[----:B------:R-:W-:Y:S02]  /*0590*/  IMAD R13, R12, UR9, R13 ;  /* 0x000000090c0d7c24 */ /* 0x000fe4000f8e020d */
[----:B0-----:R-:W-:-:S04]  /*05a0*/  IMAD.WIDE.U32 R8, R11, 0x4, R8 ;  /* 0x000000040b087825 */ /* 0x001fc800078e0008 */
[----:B-1----:R-:W-:Y:S02]  /*05b0*/  IMAD.WIDE.U32 R12, R13, 0x4, R6 ;  /* 0x000000040d0c7825 */ /* 0x002fe400078e0006 */
[----:B------:R-:W2:Y:S01]  /*05c0*/  LDG.E.CONSTANT R8, desc[UR6][R8.64] ;  /* 0x0000000608087981 */ /* 0x000ea2000c1e9900 */
[----:B------:R-:W0:Y:S03]  /*05d0*/  S2UR UR5, SR_CgaCtaId ;  /* 0x00000000000579c3 */ /* 0x000e260000008800 */
[----:B------:R-:W2:Y:S01]  /*05e0*/  LDG.E.CONSTANT R13, desc[UR6][R12.64] ;  /* 0x000000060c0d7981 */ /* 0x000ea2000c1e9900 */
[----:B------:R-:W-:Y:S01]  /*05f0*/  UMOV UR4, 0x400 ;  /* 0x0000040000047882 */ /* 0x000fe20000000000 */
[----:B------:R-:W-:-:S03]  /*0600*/  IMAD R10, R14, UR9, R10 ;  /* 0x000000090e0a7c24 */ /* 0x000fc6000f8e020a */
[----:B------:R-:W1:Y:S01]  /*0610*/  LDC.64 R6, c[0x0][0x390] ;  /* 0x0000e400ff067b82 */ /* 0x000e620000000a00 */
[----:B------:R-:W-:Y:S01]  /*0620*/  IMAD R17, R10, UR8, R5 ;  /* 0x000000080a117c24 */ /* 0x000fe2000f8e0205 */
[----:B0-----:R-:W-:-:S06]  /*0630*/  ULEA UR4, UR5, UR4, 0x18 ;  /* 0x0000000405047291 */ /* 0x001fcc000f8ec0ff */
[----:B------:R-:W-:Y:S02]  /*0640*/  IMAD.U32 R15, RZ, RZ, UR4 ;  /* 0x00000004ff0f7e24 */ /* 0x000fe4000f8e00ff */
[----:B-1----:R-:W-:-:S03]  /*0650*/  IMAD.WIDE.U32 R6, R17, 0x4, R6 ;  /* 0x0000000411067825 */ /* 0x002fc600078e0006 */
[----:B------:R-:W-:Y:S02]  /*0660*/  LEA R10, R0, R15, 0x2 ;  /* 0x0000000f000a7211 */ /* 0x000fe400078e10ff */
[----:B--2---:R-:W-:-:S05]  /*0670*/  FMNMX R11, R8, R13, PT ;  /* 0x0000000d080b7209 */ /* 0x004fca0003800000 */
[----:B------:R1:W-:Y:S04]  /*0680*/  STS [R10], R11 ;  /* 0x0000000b0a007388 */ /* 0x0003e80000000800 */
[----:B------:R1:W-:Y:S01]  /*0690*/  STG.E desc[UR6][R6.64], R11 ;  /* 0x0000000b06007986 */ /* 0x0003e2000c101906 */
[----:B------:R-:W-:Y:S05]  /*06a0*/  BRA `(.L_x_2) ;  /* 0x00000000001c7947 */ /* 0x000fea0003800000 */
.L_x_1:
[----:B------:R-:W0:Y:S01]  /*06b0*/  S2UR UR5, SR_CgaCtaId ;  /* 0x00000000000579c3 */ /* 0x000e220000008800 */
[----:B------:R-:W-:Y:S01]  /*06c0*/  UMOV UR4, 0x400 ;  /* 0x0000040000047882 */ /* 0x000fe20000000000 */
[----:B------:R-:W-:Y:S01]  /*06d0*/  MOV R6, 0x7f7fffff ;  /* 0x7f7fffff00067802 */ /* 0x000fe20000000f00 */
[----:B0-----:R-:W-:-:S06]  /*06e0*/  ULEA UR4, UR5, UR4, 0x18 ;  /* 0x0000000405047291 */ /* 0x001fcc000f8ec0ff */
[----:B------:R-:W-:-:S04]  /*06f0*/  IMAD.U32 R15, RZ, RZ, UR4 ;  /* 0x00000004ff0f7e24 */ /* 0x000fc8000f8e00ff */
[----:B------:R-:W-:-:S05]  /*0700*/  IMAD R7, R0, 0x4, R15 ;  /* 0x0000000400077824 */ /* 0x000fca00078e020f */
[----:B------:R0:W-:Y:S02]  /*0710*/  STS [R7], R6 ;  /* 0x0000000607007388 */ /* 0x0001e40000000800 */
.L_x_2:
[----:B------:R-:W-:Y:S05]  /*0720*/  BSYNC.RECONVERGENT B0 ;  /* 0x0000000000007941 */ /* 0x000fea0003800200 */
.L_x_0:
[----:B------:R-:W-:Y:S01]  /*0730*/  IMAD.HI.U32 R3, R3, R0, RZ ;  /* 0x0000000003037227 */ /* 0x000fe200078e00ff */
[----:B------:R-:W-:Y:S01]  /*0740*/  BAR.SYNC.DEFER_BLOCKING 0x0 ;  /* 0x0000000000007b1d */ /* 0x000fe20000010000 */
[----:B------:R-:W-:-:S03]  /*0750*/  UISETP.GE.U32.AND UP0, UPT, UR8, 0x2, UPT ;  /* 0x000000020800788c */ /* 0x000fc6000bf06070 */
[----:B------:R-:W-:-:S05]  /*0760*/  IADD3 R3, PT, PT, -R3, RZ, RZ ;  /* 0x000000ff03037210 */ /* 0x000fca0007ffe1ff */
[----:B------:R-:W-:-:S05]  /*0770*/  IMAD R3, R3, UR8, R0 ;  /* 0x0000000803037c24 */ /* 0x000fca000f8e0200 */
[----:B------:R-:W-:-:S13]  /*0780*/  ISETP.GE.U32.AND P1, PT, R3, UR8, PT ;  /* 0x0000000803007c0c */ /* 0x000fda000bf26070 */
[----:B------:R-:W-:-:S05]  /*0790*/  @P1 VIADD R3, R3, -UR8 ;  /* 0x8000000803031c36 */ /* 0x000fca0008000000 */
[----:B------:R-:W-:-:S13]  /*07a0*/  ISETP.GE.U32.AND P1, PT, R3, UR8, PT ;  /* 0x0000000803007c0c */ /* 0x000fda000bf26070 */
[----:B------:R-:W-:Y:S02]  /*07b0*/  @P1 IADD3 R3, PT, PT, R3, -UR8, RZ ;  /* 0x8000000803031c10 */ /* 0x000fe4000fffe0ff */
[----:B------:R-:W-:Y:S02]  /*07c0*/  ISETP.NE.AND P1, PT, R5, RZ, PT ;  /* 0x000000ff0500720c */ /* 0x000fe40003f25270 */
[----:B------:R-:W-:-:S05]  /*07d0*/  SEL R3, R2, R3, !P0 ;  /* 0x0000000302037207 */ /* 0x000fca0004000000 */
[----:B------:R-:W-:Y:S01]  /*07e0*/  IMAD.IADD R0, R0, 0x1, -R3 ;  /* 0x0000000100007824 */ /* 0x000fe200078e0a03 */
[----:B------:R-:W-:Y:S06]  /*07f0*/  BRA.U !UP0, `(.L_x_3) ;  /* 0x0000000108447547 */ /* 0x000fec000b800000 */
[----:B------:R-:W-:Y:S01]  /*0800*/  USHF.R.S32.HI UR4, URZ, 0x1, UR8 ;  /* 0x00000001ff047899 */ /* 0x000fe20008011408 */
[----:B------:R-:W-:Y:S01]  /*0810*/  IADD3 R2, PT, PT, R5, R0, RZ ;  /* 0x0000000005027210 */ /* 0x000fe20007ffe0ff */
[----:B------:R-:W2:Y:S03]  /*0820*/  LDCU UR5, c[0x0][0x3a4] ;  /* 0x00007480ff0577ac */ /* 0x000ea60008000800 */
[----:B------:R-:W-:Y:S01]  /*0830*/  LEA R2, R2, R15, 0x2 ;  /* 0x0000000f02027211 */ /* 0x000fe200078e10ff */
[----:B01----:R-:W-:-:S07]  /*0840*/  IMAD.U32 R6, RZ, RZ, UR4 ;  /* 0x00000004ff067e24 */ /* 0x003fce000f8e00ff */
.L_x_4:
[----:B------:R-:W-:-:S04]  /*0850*/  IADD3 R3, PT, PT, R5, R6, RZ ;  /* 0x0000000605037210 */ /* 0x000fc80007ffe0ff */
[----:B--2---:R-:W-:-:S04]  /*0860*/  ISETP.GE.U32.AND P0, PT, R3, UR5, PT ;  /* 0x0000000503007c0c */ /* 0x004fc8000bf06070 */
[----:B------:R-:W-:-:S13]  /*0870*/  ISETP.GE.U32.OR P0, PT, R5, R6, P0 ;  /* 0x000000060500720c */ /* 0x000fda0000706470 */
[----:B------:R-:W-:Y:S01]  /*0880*/  @!P0 LEA R7, R6, R2, 0x2 ;  /* 0x0000000206078211 */ /* 0x000fe200078e10ff */
[----:B------:R-:W-:Y:S04]  /*0890*/  @!P0 LDS R3, [R2] ;  /* 0x0000000002038984 */ /* 0x000fe80000000800 */
[----:B------:R-:W0:Y:S02]  /*08a0*/  @!P0 LDS R8, [R7] ;  /* 0x0000000007088984 */ /* 0x000e240000000800 */
[----:B0-----:R-:W-:-:S05]  /*08b0*/  @!P0 FMNMX R3, R3, R8, !PT ;  /* 0x0000000803038209 */ /* 0x001fca0007800000 */
[----:B------:R3:W-:Y:S01]  /*08c0*/  @!P0 STS [R2], R3 ;  /* 0x0000000302008388 */ /* 0x0007e20000000800 */
[----:B------:R-:W-:Y:S01]  /*08d0*/  BAR.SYNC.DEFER_BLOCKING 0x0 ;  /* 0x0000000000007b1d */ /* 0x000fe20000010000 */
[----:B------:R-:W-:Y:S02]  /*08e0*/  ISETP.GT.U32.AND P0, PT, R6, 0x1, PT ;  /* 0x000000010600780c */ /* 0x000fe40003f04070 */
[----:B------:R-:W-:-:S11]  /*08f0*/  SHF.R.U32.HI R6, RZ, 0x1, R6 ;  /* 0x00000001ff067819 */ /* 0x000fd60000011606 */
[----:B---3--:R-:W-:Y:S05]  /*0900*/  @P0 BRA `(.L_x_4) ;  /* 0xfffffffc00d00947 */ /* 0x008fea000383ffff */
.L_x_3:
[----:B------:R-:W-:Y:S05]  /*0910*/  @P1 EXIT ;  /* 0x000000000000194d */ /* 0x000fea0003800000 */
[----:B------:R-:W2:Y:S01]  /*0920*/  S2UR UR5, SR_CgaCtaId ;  /* 0x00000000000579c3 */ /* 0x000ea20000008800 */
[----:B------:R-:W-:-:S07]  /*0930*/  UMOV UR4, 0x400 ;  /* 0x0000040000047882 */ /* 0x000fce0000000000 */
[----:B------:R-:W3:Y:S01]  /*0940*/  LDC.64 R2, c[0x0][0x398] ;  /* 0x0000e600ff027b82 */ /* 0x000ee20000000a00 */
[----:B--2---:R-:W-:-:S06]  /*0950*/  ULEA UR4, UR5, UR4, 0x18 ;  /* 0x0000000405047291 */ /* 0x004fcc000f8ec0ff */
[----:B------:R-:W-:Y:S01]  /*0960*/  LEA R0, R0, UR4, 0x2 ;  /* 0x0000000400007c11 */ /* 0x000fe2000f8e10ff */
[----:B---3--:R-:W-:-:S04]  /*0970*/  IMAD.WIDE.U32 R4, R4, 0x4, R2 ;  /* 0x0000000404047825 */ /* 0x008fc800078e0002 */
[----:B01----:R-:W0:Y:S04]  /*0980*/  LDS R7, [R0] ;  /* 0x0000000000077984 */ /* 0x003e280000000800 */
[----:B0-----:R-:W-:Y:S01]  /*0990*/  STG.E desc[UR6][R4.64], R7 ;  /* 0x0000000704007986 */ /* 0x001fe2000c101906 */
[----:B------:R-:W-:Y:S05]  /*09a0*/  EXIT ;  /* 0x000000000000794d */ /* 0x000fea0003800000 */
.L_x_5:
[----:B------:R-:W-:-:S00]  /*09b0*/  BRA `(.L_x_5) ;  /* 0xfffffffc00fc7947 */ /* 0x000fc0000383ffff */
[----:B------:R-:W-:-:S00]  /*09c0*/  NOP ;  /* 0x0000000000007918 */ /* 0x000fc00000000000 */
        /* <DEDUP_REMOVED lines=11> */
.L_x_6:


//--------------------- .nv.shared._Z14max_min_kernelPKfS0_PfS1_iiii --------------------------
	.section	.nv.shared._Z14max_min_kernelPKfS0_PfS1_iiii,"aw",@nobits
	.sectionflags	@""
	.align	16
	.zero		1024


//--------------------- .nv.shared.reserved.0     --------------------------
	.section	.nv.shared.reserved.0,"aw",@nobits
	.weak		__nv_reservedSMEM_offset_0_alias
	.size		__nv_reservedSMEM_offset_0_alias, 0, 64
	.other		__nv_reservedSMEM_offset_0_alias,@"STO_CUDA_RESERVED_SHARED STV_DEFAULT"
__nv_reservedSMEM_offset_0_alias:
	.zero		0
	.zero		64


//--------------------- .nv.constant0._Z14max_min_kernelPKfS0_PfS1_iiii --------------------------
	.section	.nv.constant0._Z14max_min_kernelPKfS0_PfS1_iiii,"a",@progbits
	.sectionflags	@""
	.align	4
.nv.constant0._Z14max_min_kernelPKfS0_PfS1_iiii:
	.zero		944


//--------------------- SYMBOLS --------------------------

	.type		.nv.reservedSmem.offset0,@object
	.size		.nv.reservedSmem.offset0,0x4
	.type		.nv.reservedSmem.cap,@object
	.size		.nv.reservedSmem.cap,0x4
